//
// Generated by NVIDIA NVVM Compiler
//
// Compiler Build ID: CL-36424714
// Cuda compilation tools, release 13.0, V13.0.88
// Based on NVVM 20.0.0
//

.version 9.0
.target sm_100
.address_size 64

	// .globl	_Z9prefixsumPiS_
// _ZZ9prefixsumPiS_E11destination has been demoted

.visible .entry _Z9prefixsumPiS_(
	.param .u64 .ptr .align 1 _Z9prefixsumPiS__param_0,
	.param .u64 .ptr .align 1 _Z9prefixsumPiS__param_1
)
{
	.reg .pred 	%p<17>;
	.reg .b32 	%r<76>;
	.reg .b64 	%rd<19>;
	// demoted variable
	.shared .align 4 .b8 _ZZ9prefixsumPiS_E11destination[40000];
	ld.param.u64 	%rd3, [_Z9prefixsumPiS__param_0];
	ld.param.u64 	%rd2, [_Z9prefixsumPiS__param_1];
	cvta.to.global.u64 	%rd1, %rd3;
	mov.u32 	%r1, %tid.x;
	mov.u32 	%r39, %ctaid.x;
	mov.u32 	%r2, %ntid.x;
	mad.lo.s32 	%r3, %r39, %r2, %r1;
	setp.gt.s32 	%p1, %r3, 9999;
	shl.b32 	%r40, %r1, 2;
	mov.u32 	%r41, _ZZ9prefixsumPiS_E11destination;
	add.s32 	%r4, %r41, %r40;
	@%p1 bra 	$L__BB0_2;
	mul.wide.s32 	%rd4, %r3, 4;
	add.s64 	%rd5, %rd1, %rd4;
	ld.global.u32 	%r42, [%rd5];
	st.shared.u32 	[%r4], %r42;
$L__BB0_2:
	setp.lt.u32 	%p2, %r2, 2;
	@%p2 bra 	$L__BB0_30;
	add.s32 	%r5, %r2, -1;
	add.s32 	%r45, %r2, -2;
	and.b32  	%r6, %r5, 3;
	setp.lt.u32 	%p3, %r45, 3;
	mov.b32 	%r74, 1;
	@%p3 bra 	$L__BB0_23;
	and.b32  	%r7, %r5, -4;
	add.s32 	%r62, %r1, -2;
	mov.b32 	%r63, 0;
$L__BB0_5:
	add.s32 	%r12, %r63, 1;
	bar.sync 	0;
	setp.lt.u32 	%p4, %r1, %r12;
	@%p4 bra 	$L__BB0_7;
	add.s32 	%r48, %r62, 1;
	mul.wide.u32 	%rd6, %r48, 4;
	add.s64 	%rd7, %rd1, %rd6;
	ld.global.u32 	%r65, [%rd7];
$L__BB0_7:
	setp.lt.u32 	%p5, %r1, %r12;
	bar.sync 	0;
	@%p5 bra 	$L__BB0_9;
	ld.shared.u32 	%r49, [%r4];
	add.s32 	%r50, %r49, %r65;
	st.shared.u32 	[%r4], %r50;
$L__BB0_9:
	bar.sync 	0;
	setp.le.u32 	%p6, %r1, %r12;
	@%p6 bra 	$L__BB0_11;
	mul.wide.u32 	%rd8, %r62, 4;
	add.s64 	%rd9, %rd1, %rd8;
	ld.global.u32 	%r65, [%rd9];
$L__BB0_11:
	setp.le.u32 	%p7, %r1, %r12;
	bar.sync 	0;
	@%p7 bra 	$L__BB0_13;
	ld.shared.u32 	%r51, [%r4];
	add.s32 	%r52, %r51, %r65;
	st.shared.u32 	[%r4], %r52;
$L__BB0_13:
	bar.sync 	0;
	add.s32 	%r17, %r12, 2;
	setp.lt.u32 	%p8, %r1, %r17;
	@%p8 bra 	$L__BB0_15;
	add.s32 	%r53, %r62, -1;
	mul.wide.u32 	%rd10, %r53, 4;
	add.s64 	%rd11, %rd1, %rd10;
	ld.global.u32 	%r65, [%rd11];
$L__BB0_15:
	setp.lt.u32 	%p9, %r1, %r17;
	bar.sync 	0;
	@%p9 bra 	$L__BB0_17;
	ld.shared.u32 	%r54, [%r4];
	add.s32 	%r55, %r54, %r65;
	st.shared.u32 	[%r4], %r55;
$L__BB0_17:
	bar.sync 	0;
	add.s32 	%r20, %r17, 1;
	setp.lt.u32 	%p10, %r1, %r20;
	@%p10 bra 	$L__BB0_19;
	add.s32 	%r56, %r62, -2;
	mul.wide.u32 	%rd12, %r56, 4;
	add.s64 	%rd13, %rd1, %rd12;
	ld.global.u32 	%r65, [%rd13];
$L__BB0_19:
	setp.lt.u32 	%p11, %r1, %r20;
	bar.sync 	0;
	@%p11 bra 	$L__BB0_21;
	ld.shared.u32 	%r57, [%r4];
	add.s32 	%r58, %r57, %r65;
	st.shared.u32 	[%r4], %r58;
$L__BB0_21:
	add.s32 	%r63, %r63, 4;
	add.s32 	%r62, %r62, -4;
	setp.ne.s32 	%p12, %r20, %r7;
	@%p12 bra 	$L__BB0_5;
	add.s32 	%r74, %r63, 1;
$L__BB0_23:
	setp.eq.s32 	%p13, %r6, 0;
	@%p13 bra 	$L__BB0_30;
	sub.s32 	%r72, %r1, %r74;
	neg.s32 	%r71, %r6;
$L__BB0_25:
	.pragma "nounroll";
	bar.sync 	0;
	setp.lt.u32 	%p14, %r1, %r74;
	@%p14 bra 	$L__BB0_27;
	mul.wide.u32 	%rd14, %r72, 4;
	add.s64 	%rd15, %rd1, %rd14;
	ld.global.u32 	%r65, [%rd15];
$L__BB0_27:
	setp.lt.u32 	%p15, %r1, %r74;
	bar.sync 	0;
	@%p15 bra 	$L__BB0_29;
	ld.shared.u32 	%r59, [%r4];
	add.s32 	%r60, %r59, %r65;
	st.shared.u32 	[%r4], %r60;
$L__BB0_29:
	add.s32 	%r74, %r74, 1;
	add.s32 	%r72, %r72, -1;
	add.s32 	%r71, %r71, 1;
	setp.ne.s32 	%p16, %r71, 0;
	@%p16 bra 	$L__BB0_25;
$L__BB0_30:
	cvta.to.global.u64 	%rd16, %rd2;
	ld.shared.u32 	%r61, [%r4];
	mul.wide.s32 	%rd17, %r3, 4;
	add.s64 	%rd18, %rd16, %rd17;
	st.global.u32 	[%rd18], %r61;
	ret;

}


// ===== COMPILED SASS (sm_100) =====

	.target	sm_100

	.elftype	@"ET_EXEC"


//--------------------- .note.nv.tkinfo           --------------------------
	.section	.note.nv.tkinfo,"",@"SHT_NOTE"
	.sectionflags	@"SHF_NOTE_NV_TKINFO"
	.tkinfo
        /*0018*/ 	.word	0x00000002
        /*0030*/ 	.string	""
        /*0030*/ 	.string	"ptxas"
        /*0030*/ 	.string	"Cuda compilation tools, release 13.0, V13.0.88"
        /*0030*/ 	.string	"Build cuda_13.0.r13.0/compiler.36424714_0"
        /*0030*/ 	.string	"-arch sm_100 -m 64 "



//--------------------- .note.nv.cuinfo           --------------------------
	.section	.note.nv.cuinfo,"",@"SHT_NOTE"
	.sectionflags	@"SHF_NOTE_NV_CUINFO"
        /*0018*/ 	.short	0x0002
        /*001a*/ 	.short	0x0064
        /*001c*/ 	.short	0x0082
	.zero		2


//--------------------- .nv.info                  --------------------------
	.section	.nv.info,"",@"SHT_CUDA_INFO"
	.align	4


	//----- nvinfo : EIATTR_REGCOUNT
	.align		4
        /*0000*/ 	.byte	0x04, 0x2f
        /*0002*/ 	.short	(.L_1 - .L_0)
	.align		4
.L_0:
        /*0004*/ 	.word	index@(_Z9prefixsumPiS_)
        /*0008*/ 	.word	0x0000000e


	//----- nvinfo : EIATTR_FRAME_SIZE
	.align		4
.L_1:
        /*000c*/ 	.byte	0x04, 0x11
        /*000e*/ 	.short	(.L_3 - .L_2)
	.align		4
.L_2:
        /*0010*/ 	.word	index@(_Z9prefixsumPiS_)
        /*0014*/ 	.word	0x00000000


	//----- nvinfo : EIATTR_MIN_STACK_SIZE
	.align		4
.L_3:
        /*0018*/ 	.byte	0x04, 0x12
        /*001a*/ 	.short	(.L_5 - .L_4)
	.align		4
.L_4:
        /*001c*/ 	.word	index@(_Z9prefixsumPiS_)
        /*0020*/ 	.word	0x00000000
.L_5:


//--------------------- .nv.compat                --------------------------
	.section	.nv.compat,"",@"SHT_CUDA_COMPAT_INFO"
	.align	4
        /*0000*/ 	.byte	0x02, 0x09, 0x00, 0x00, 0x02, 0x02, 0x01, 0x00, 0x02, 0x05, 0x05, 0x00, 0x03, 0x07, 0x01, 0x01
        /*0010*/ 	.byte	0x02, 0x03, 0x00, 0x00, 0x02, 0x06, 0x01, 0x00, 0x04, 0x0b, 0x08, 0x00, 0x09, 0x00, 0x00, 0x00
        /*0020*/ 	.byte	0x00, 0x00, 0x00, 0x00


//--------------------- .nv.info._Z9prefixsumPiS_ --------------------------
	.section	.nv.info._Z9prefixsumPiS_,"",@"SHT_CUDA_INFO"
	.sectionflags	@""
	.align	4


	//----- nvinfo : EIATTR_CUDA_API_VERSION
	.align		4
        /*0000*/ 	.byte	0x04, 0x37
        /*0002*/ 	.short	(.L_7 - .L_6)
.L_6:
        /*0004*/ 	.word	0x00000082


	//----- nvinfo : EIATTR_KPARAM_INFO
	.align		4
.L_7:
        /*0008*/ 	.byte	0x04, 0x17
        /*000a*/ 	.short	(.L_9 - .L_8)
.L_8:
        /*000c*/ 	.word	0x00000000
        /*0010*/ 	.short	0x0001
        /*0012*/ 	.short	0x0008
        /*0014*/ 	.byte	0x00, 0xf5, 0x21, 0x00


	//----- nvinfo : EIATTR_KPARAM_INFO
	.align		4
.L_9:
        /*0018*/ 	.byte	0x04, 0x17
        /*001a*/ 	.short	(.L_11 - .L_10)
.L_10:
        /*001c*/ 	.word	0x00000000
        /*0020*/ 	.short	0x0000
        /*0022*/ 	.short	0x0000
        /*0024*/ 	.byte	0x00, 0xf5, 0x21, 0x00


	//----- nvinfo : EIATTR_SPARSE_MMA_MASK
	.align		4
.L_11:
        /*0028*/ 	.byte	0x03, 0x50
        /*002a*/ 	.short	0x0000


	//----- nvinfo : EIATTR_MAXREG_COUNT
	.align		4
        /*002c*/ 	.byte	0x03, 0x1b
        /*002e*/ 	.short	0x00ff


	//----- nvinfo : EIATTR_NUM_BARRIERS
	.align		4
        /*0030*/ 	.byte	0x02, 0x4c
        /*0032*/ 	.byte	0x01
	.zero		1


	//----- nvinfo : EIATTR_MERCURY_ISA_VERSION
	.align		4
        /*0034*/ 	.byte	0x03, 0x5f
        /*0036*/ 	.short	0x0101


	//----- nvinfo : EIATTR_VRC_CTA_INIT_COUNT
	.align		4
        /*0038*/ 	.byte	0x02, 0x4a
	.zero		1
	.zero		1


	//----- nvinfo : EIATTR_EXIT_INSTR_OFFSETS
	.align		4
        /*003c*/ 	.byte	0x04, 0x1c
        /*003e*/ 	.short	(.L_13 - .L_12)


	//   ....[0]....
.L_12:
        /*0040*/ 	.word	0x00000670


	//----- nvinfo : EIATTR_CRS_STACK_SIZE
	.align		4
.L_13:
        /*0044*/ 	.byte	0x04, 0x1e
        /*0046*/ 	.short	(.L_15 - .L_14)
.L_14:
        /*0048*/ 	.word	0x00000000


	//----- nvinfo : EIATTR_CBANK_PARAM_SIZE
	.align		4
.L_15:
        /*004c*/ 	.byte	0x03, 0x19
        /*004e*/ 	.short	0x0010


	//----- nvinfo : EIATTR_PARAM_CBANK
	.align		4
        /*0050*/ 	.byte	0x04, 0x0a
        /*0052*/ 	.short	(.L_17 - .L_16)
	.align		4
.L_16:
        /*0054*/ 	.word	index@(.nv.constant0._Z9prefixsumPiS_)
        /*0058*/ 	.short	0x0380
        /*005a*/ 	.short	0x0010


	//----- nvinfo : EIATTR_SW_WAR
	.align		4
.L_17:
        /*005c*/ 	.byte	0x04, 0x36
        /*005e*/ 	.short	(.L_19 - .L_18)
.L_18:
        /*0060*/ 	.word	0x00000008
.L_19:


//--------------------- .nv.callgraph             --------------------------
	.section	.nv.callgraph,"",@"SHT_CUDA_CALLGRAPH"
	.align	4
	.sectionentsize	8
	.align		4
        /*0000*/ 	.word	0x00000000
	.align		4
        /*0004*/ 	.word	0xffffffff
	.align		4
        /*0008*/ 	.word	0x00000000
	.align		4
        /*000c*/ 	.word	0xfffffffe
	.align		4
        /*0010*/ 	.word	0x00000000
	.align		4
        /*0014*/ 	.word	0xfffffffd
	.align		4
        /*0018*/ 	.word	0x00000000
	.align		4
        /*001c*/ 	.word	0xfffffffc


//--------------------- .text._Z9prefixsumPiS_    --------------------------
	.section	.text._Z9prefixsumPiS_,"ax",@progbits
	.align	128
        .global         _Z9prefixsumPiS_
        .type           _Z9prefixsumPiS_,@function
        .size           _Z9prefixsumPiS_,(.L_x_13 - _Z9prefixsumPiS_)
        .other          _Z9prefixsumPiS_,@"STO_CUDA_ENTRY STV_DEFAULT"
_Z9prefixsumPiS_:
.text._Z9prefixsumPiS_:
[----:B------:R-:W-:Y:S01]  /*0000*/  LDC R1, c[0x0][0x37c] ;  /* 0x0000df00ff017b82 */ /* 0x000fe20000000800 */
[----:B------:R-:W0:Y:S07]  /*0010*/  S2R R4, SR_TID.X ;  /* 0x0000000000047919 */ /* 0x000e2e0000002100 */
[----:B------:R-:W0:Y:S01]  /*0020*/  S2UR UR4, SR_CTAID.X ;  /* 0x00000000000479c3 */ /* 0x000e220000002500 */
[----:B------:R-:W1:Y:S07]  /*0030*/  LDCU.64 UR6, c[0x0][0x358] ;  /* 0x00006b00ff0677ac */ /* 0x000e6e0008000a00 */
[----:B------:R-:W0:Y:S02]  /*0040*/  LDC R7, c[0x0][0x360] ;  /* 0x0000d800ff077b82 */ /* 0x000e240000000800 */
[----:B0-----:R-:W-:-:S05]  /*0050*/  IMAD R0, R7, UR4, R4 ;  /* 0x0000000407007c24 */ /* 0x001fca000f8e0204 */
[----:B------:R-:W-:-:S13]  /*0060*/  ISETP.GT.AND P0, PT, R0, 0x270f, PT ;  /* 0x0000270f0000780c */ /* 0x000fda0003f04270 */
[----:B------:R-:W0:Y:S02]  /*0070*/  @!P0 LDC.64 R2, c[0x0][0x380] ;  /* 0x0000e000ff028b82 */ /* 0x000e240000000a00 */
[----:B0-----:R-:W-:-:S06]  /*0080*/  @!P0 IMAD.WIDE R2, R0, 0x4, R2 ;  /* 0x0000000400028825 */ /* 0x001fcc00078e0202 */
[----:B-1----:R-:W2:Y:S01]  /*0090*/  @!P0 LDG.E R2, desc[UR6][R2.64] ;  /* 0x0000000602028981 */ /* 0x002ea2000c1e1900 */
[----:B------:R-:W0:Y:S01]  /*00a0*/  S2UR UR5, SR_CgaCtaId ;  /* 0x00000000000579c3 */ /* 0x000e220000008800 */
[----:B------:R-:W-:Y:S02]  /*00b0*/  UMOV UR4, 0x400 ;  /* 0x0000040000047882 */ /* 0x000fe40000000000 */
[----:B0-----:R-:W-:-:S06]  /*00c0*/  ULEA UR4, UR5, UR4, 0x18 ;  /* 0x0000000405047291 */ /* 0x001fcc000f8ec0ff */
[----:B------:R-:W-:-:S05]  /*00d0*/  LEA R5, R4, UR4, 0x2 ;  /* 0x0000000404057c11 */ /* 0x000fca000f8e10ff */
[----:B--2---:R0:W-:Y:S01]  /*00e0*/  @!P0 STS [R5], R2 ;  /* 0x0000000205008388 */ /* 0x0041e20000000800 */
[----:B------:R-:W-:-:S13]  /*00f0*/  ISETP.GE.U32.AND P0, PT, R7, 0x2, PT ;  /* 0x000000020700780c */ /* 0x000fda0003f06070 */
[----:B0-----:R-:W-:Y:S05]  /*0100*/  @!P0 BRA `(.L_x_0) ;  /* 0x0000000400488947 */ /* 0x001fea0003800000 */
[C---:B------:R-:W-:Y:S01]  /*0110*/  VIADD R2, R7.reuse, 0xfffffffe ;  /* 0xfffffffe07027836 */ /* 0x040fe20000000000 */
[----:B------:R-:W-:Y:S01]  /*0120*/  UMOV UR4, 0x1 ;  /* 0x0000000100047882 */ /* 0x000fe20000000000 */
[----:B------:R-:W-:-:S03]  /*0130*/  VIADD R6, R7, 0xffffffff ;  /* 0xffffffff07067836 */ /* 0x000fc60000000000 */
[----:B------:R-:W-:Y:S02]  /*0140*/  ISETP.GE.U32.AND P0, PT, R2, 0x3, PT ;  /* 0x000000030200780c */ /* 0x000fe40003f06070 */
[----:B------:R-:W-:-:S11]  /*0150*/  LOP3.LUT R8, R6, 0x3, RZ, 0xc0, !PT ;  /* 0x0000000306087812 */ /* 0x000fd600078ec0ff */
[----:B------:R-:W-:Y:S05]  /*0160*/  @!P0 BRA `(.L_x_1) ;  /* 0x0000000000e88947 */ /* 0x000fea0003800000 */
[----:B------:R-:W0:Y:S01]  /*0170*/  LDC.64 R2, c[0x0][0x380] ;  /* 0x0000e000ff027b82 */ /* 0x000e220000000a00 */
[----:B------:R-:W-:Y:S01]  /*0180*/  LOP3.LUT R9, R6, 0xfffffffc, RZ, 0xc0, !PT ;  /* 0xfffffffc06097812 */ /* 0x000fe200078ec0ff */
[----:B------:R-:W-:Y:S01]  /*0190*/  UMOV UR4, URZ ;  /* 0x000000ff00047c82 */ /* 0x000fe20008000000 */
[----:B------:R-:W-:-:S07]  /*01a0*/  IADD3 R11, PT, PT, R4, -0x2, RZ ;  /* 0xfffffffe040b7810 */ /* 0x000fce0007ffe0ff */
.L_x_10:
[----:B------:R-:W-:Y:S01]  /*01b0*/  UIADD3 UR5, UPT, UPT, UR4, 0x1, URZ ;  /* 0x0000000104057890 */ /* 0x000fe2000fffe0ff */
[----:B------:R-:W-:Y:S05]  /*01c0*/  BAR.SYNC.DEFER_BLOCKING 0x0 ;  /* 0x0000000000007b1d */ /* 0x000fea0000010000 */
[----:B------:R-:W-:Y:S01]  /*01d0*/  ISETP.GE.U32.AND P1, PT, R4, UR5, PT ;  /* 0x0000000504007c0c */ /* 0x000fe2000bf26070 */
[----:B------:R-:W-:-:S12]  /*01e0*/  BSSY.RECONVERGENT B0, `(.L_x_2) ;  /* 0x0000005000007945 */ /* 0x000fd80003800200 */
[----:B------:R-:W-:Y:S05]  /*01f0*/  @!P1 BRA `(.L_x_3) ;  /* 0x00000000000c9947 */ /* 0x000fea0003800000 */
[----:B------:R-:W-:-:S04]  /*0200*/  VIADD R7, R11, 0x1 ;  /* 0x000000010b077836 */ /* 0x000fc80000000000 */
[----:B0-----:R-:W-:-:S06]  /*0210*/  IMAD.WIDE.U32 R6, R7, 0x4, R2 ;  /* 0x0000000407067825 */ /* 0x001fcc00078e0002 */
[----:B------:R1:W5:Y:S02]  /*0220*/  LDG.E R6, desc[UR6][R6.64] ;  /* 0x0000000606067981 */ /* 0x000364000c1e1900 */
.L_x_3:
[----:B------:R-:W-:Y:S05]  /*0230*/  BSYNC.RECONVERGENT B0 ;  /* 0x0000000000007941 */ /* 0x000fea0003800200 */
.L_x_2:
[----:B------:R-:W-:Y:S01]  /*0240*/  BAR.SYNC.DEFER_BLOCKING 0x0 ;  /* 0x0000000000007b1d */ /* 0x000fe20000010000 */
[----:B------:R-:W-:-:S05]  /*0250*/  ISETP.GT.U32.AND P0, PT, R4, UR5, PT ;  /* 0x0000000504007c0c */ /* 0x000fca000bf04070 */
[----:B------:R-:W-:Y:S01]  /*0260*/  BSSY.RECONVERGENT B0, `(.L_x_4) ;  /* 0x0000008000007945 */ /* 0x000fe20003800200 */
[----:B-1----:R-:W1:Y:S02]  /*0270*/  @P1 LDS R7, [R5] ;  /* 0x0000000005071984 */ /* 0x002e640000000800 */
[----:B-1---5:R-:W-:-:S05]  /*0280*/  @P1 IMAD.IADD R10, R6, 0x1, R7 ;  /* 0x00000001060a1824 */ /* 0x022fca00078e0207 */
[----:B------:R1:W-:Y:S01]  /*0290*/  @P1 STS [R5], R10 ;  /* 0x0000000a05001388 */ /* 0x0003e20000000800 */
[----:B------:R-:W-:Y:S06]  /*02a0*/  BAR.SYNC.DEFER_BLOCKING 0x0 ;  /* 0x0000000000007b1d */ /* 0x000fec0000010000 */
[----:B------:R-:W-:Y:S05]  /*02b0*/  @!P0 BRA `(.L_x_5) ;  /* 0x0000000000088947 */ /* 0x000fea0003800000 */
[----:B0-----:R-:W-:-:S06]  /*02c0*/  IMAD.WIDE.U32 R6, R11, 0x4, R2 ;  /* 0x000000040b067825 */ /* 0x001fcc00078e0002 */
[----:B------:R2:W5:Y:S02]  /*02d0*/  LDG.E R6, desc[UR6][R6.64] ;  /* 0x0000000606067981 */ /* 0x000564000c1e1900 */
.L_x_5:
[----:B------:R-:W-:Y:S05]  /*02e0*/  BSYNC.RECONVERGENT B0 ;  /* 0x0000000000007941 */ /* 0x000fea0003800200 */
.L_x_4:
[----:B------:R-:W-:Y:S01]  /*02f0*/  BAR.SYNC.DEFER_BLOCKING 0x0 ;  /* 0x0000000000007b1d */ /* 0x000fe20000010000 */
[----:B------:R-:W-:-:S05]  /*0300*/  UIADD3 UR5, UPT, UPT, UR4, 0x3, URZ ;  /* 0x0000000304057890 */ /* 0x000fca000fffe0ff */
[----:B------:R-:W-:Y:S01]  /*0310*/  BSSY.RECONVERGENT B0, `(.L_x_6) ;  /* 0x000000a000007945 */ /* 0x000fe20003800200 */
[----:B------:R-:W-:Y:S01]  /*0320*/  ISETP.GE.U32.AND P1, PT, R4, UR5, PT ;  /* 0x0000000504007c0c */ /* 0x000fe2000bf26070 */
[----:B--2---:R-:W1:Y:S02]  /*0330*/  @P0 LDS R7, [R5] ;  /* 0x0000000005070984 */ /* 0x004e640000000800 */
[----:B-1---5:R-:W-:-:S05]  /*0340*/  @P0 IADD3 R10, PT, PT, R6, R7, RZ ;  /* 0x00000007060a0210 */ /* 0x022fca0007ffe0ff */
[----:B------:R1:W-:Y:S01]  /*0350*/  @P0 STS [R5], R10 ;  /* 0x0000000a05000388 */ /* 0x0003e20000000800 */
[----:B------:R-:W-:Y:S06]  /*0360*/  BAR.SYNC.DEFER_BLOCKING 0x0 ;  /* 0x0000000000007b1d */ /* 0x000fec0000010000 */
[----:B------:R-:W-:Y:S05]  /*0370*/  @!P1 BRA `(.L_x_7) ;  /* 0x00000000000c9947 */ /* 0x000fea0003800000 */
[----:B------:R-:W-:-:S04]  /*0380*/  VIADD R7, R11, 0xffffffff ;  /* 0xffffffff0b077836 */ /* 0x000fc80000000000 */
[----:B0-----:R-:W-:-:S06]  /*0390*/  IMAD.WIDE.U32 R6, R7, 0x4, R2 ;  /* 0x0000000407067825 */ /* 0x001fcc00078e0002 */
[----:B------:R2:W5:Y:S02]  /*03a0*/  LDG.E R6, desc[UR6][R6.64] ;  /* 0x0000000606067981 */ /* 0x000564000c1e1900 */
.L_x_7:
[----:B------:R-:W-:Y:S05]  /*03b0*/  BSYNC.RECONVERGENT B0 ;  /* 0x0000000000007941 */ /* 0x000fea0003800200 */
.L_x_6:
[----:B------:R-:W-:Y:S01]  /*03c0*/  BAR.SYNC.DEFER_BLOCKING 0x0 ;  /* 0x0000000000007b1d */ /* 0x000fe20000010000 */
[----:B------:R-:W-:-:S05]  /*03d0*/  UIADD3 UR4, UPT, UPT, UR4, 0x4, URZ ;  /* 0x0000000404047890 */ /* 0x000fca000fffe0ff */
[----:B------:R-:W-:Y:S01]  /*03e0*/  BSSY.RECONVERGENT B0, `(.L_x_8) ;  /* 0x000000a000007945 */ /* 0x000fe20003800200 */
[----:B------:R-:W-:Y:S01]  /*03f0*/  ISETP.GE.U32.AND P0, PT, R4, UR4, PT ;  /* 0x0000000404007c0c */ /* 0x000fe2000bf06070 */
[----:B--2---:R-:W1:Y:S02]  /*0400*/  @P1 LDS R7, [R5] ;  /* 0x0000000005071984 */ /* 0x004e640000000800 */
[----:B-1---5:R-:W-:-:S05]  /*0410*/  @P1 IMAD.IADD R10, R6, 0x1, R7 ;  /* 0x00000001060a1824 */ /* 0x022fca00078e0207 */
[----:B------:R1:W-:Y:S01]  /*0420*/  @P1 STS [R5], R10 ;  /* 0x0000000a05001388 */ /* 0x0003e20000000800 */
[----:B------:R-:W-:Y:S06]  /*0430*/  BAR.SYNC.DEFER_BLOCKING 0x0 ;  /* 0x0000000000007b1d */ /* 0x000fec0000010000 */
[----:B------:R-:W-:Y:S05]  /*0440*/  @!P0 BRA `(.L_x_9) ;  /* 0x00000000000c8947 */ /* 0x000fea0003800000 */
[----:B------:R-:W-:-:S05]  /*0450*/  IADD3 R7, PT, PT, R11, -0x2, RZ ;  /* 0xfffffffe0b077810 */ /* 0x000fca0007ffe0ff */
[----:B0-----:R-:W-:-:S06]  /*0460*/  IMAD.WIDE.U32 R6, R7, 0x4, R2 ;  /* 0x0000000407067825 */ /* 0x001fcc00078e0002 */
[----:B------:R2:W5:Y:S02]  /*0470*/  LDG.E R6, desc[UR6][R6.64] ;  /* 0x0000000606067981 */ /* 0x000564000c1e1900 */
.L_x_9:
[----:B------:R-:W-:Y:S05]  /*0480*/  BSYNC.RECONVERGENT B0 ;  /* 0x0000000000007941 */ /* 0x000fea0003800200 */
.L_x_8:
[----:B------:R-:W-:Y:S01]  /*0490*/  BAR.SYNC.DEFER_BLOCKING 0x0 ;  /* 0x0000000000007b1d */ /* 0x000fe20000010000 */
[----:B------:R-:W-:-:S05]  /*04a0*/  VIADD R11, R11, 0xfffffffc ;  /* 0xfffffffc0b0b7836 */ /* 0x000fca0000000000 */
[----:B--2---:R-:W1:Y:S02]  /*04b0*/  @P0 LDS R7, [R5] ;  /* 0x0000000005070984 */ /* 0x004e640000000800 */
[----:B-1---5:R-:W-:-:S05]  /*04c0*/  @P0 IMAD.IADD R10, R6, 0x1, R7 ;  /* 0x00000001060a0824 */ /* 0x022fca00078e0207 */
[----:B------:R1:W-:Y:S01]  /*04d0*/  @P0 STS [R5], R10 ;  /* 0x0000000a05000388 */ /* 0x0003e20000000800 */
[----:B------:R-:W-:-:S13]  /*04e0*/  ISETP.NE.AND P0, PT, R9, UR4, PT ;  /* 0x0000000409007c0c */ /* 0x000fda000bf05270 */
[----:B-1----:R-:W-:Y:S05]  /*04f0*/  @P0 BRA `(.L_x_10) ;  /* 0xfffffffc002c0947 */ /* 0x002fea000383ffff */
[----:B------:R-:W-:-:S12]  /*0500*/  UIADD3 UR4, UPT, UPT, UR4, 0x1, URZ ;  /* 0x0000000104047890 */ /* 0x000fd8000fffe0ff */
.L_x_1:
[----:B------:R-:W-:-:S13]  /*0510*/  ISETP.NE.AND P0, PT, R8, RZ, PT ;  /* 0x000000ff0800720c */ /* 0x000fda0003f05270 */
[----:B------:R-:W-:Y:S05]  /*0520*/  @!P0 BRA `(.L_x_0) ;  /* 0x0000000000408947 */ /* 0x000fea0003800000 */
[----:B------:R-:W-:Y:S01]  /*0530*/  IADD3 R8, PT, PT, -R8, RZ, RZ ;  /* 0x000000ff08087210 */ /* 0x000fe20007ffe1ff */
[----:B------:R-:W-:-:S07]  /*0540*/  VIADD R7, R4, -UR4 ;  /* 0x8000000404077c36 */ /* 0x000fce0008000000 */
.L_x_11:
[----:B------:R-:W-:Y:S01]  /*0550*/  BAR.SYNC.DEFER_BLOCKING 0x0 ;  /* 0x0000000000007b1d */ /* 0x000fe20000010000 */
[----:B------:R-:W-:-:S13]  /*0560*/  ISETP.GE.U32.AND P0, PT, R4, UR4, PT ;  /* 0x0000000404007c0c */ /* 0x000fda000bf06070 */
[----:B0-----:R-:W0:Y:S02]  /*0570*/  @P0 LDC.64 R2, c[0x0][0x380] ;  /* 0x0000e000ff020b82 */ /* 0x001e240000000a00 */
[----:B0-----:R-:W-:-:S05]  /*0580*/  @P0 IMAD.WIDE.U32 R2, R7, 0x4, R2 ;  /* 0x0000000407020825 */ /* 0x001fca00078e0002 */
[----:B------:R-:W2:Y:S01]  /*0590*/  @P0 LDG.E R6, desc[UR6][R2.64] ;  /* 0x0000000602060981 */ /* 0x000ea2000c1e1900 */
[----:B------:R-:W-:Y:S01]  /*05a0*/  VIADD R8, R8, 0x1 ;  /* 0x0000000108087836 */ /* 0x000fe20000000000 */
[----:B------:R-:W-:Y:S01]  /*05b0*/  UIADD3 UR4, UPT, UPT, UR4, 0x1, URZ ;  /* 0x0000000104047890 */ /* 0x000fe2000fffe0ff */
[----:B------:R-:W-:Y:S01]  /*05c0*/  IADD3 R7, PT, PT, R7, -0x1, RZ ;  /* 0xffffffff07077810 */ /* 0x000fe20007ffe0ff */
[----:B------:R-:W-:Y:S06]  /*05d0*/  BAR.SYNC.DEFER_BLOCKING 0x0 ;  /* 0x0000000000007b1d */ /* 0x000fec0000010000 */
[----:B------:R-:W2:Y:S02]  /*05e0*/  @P0 LDS R9, [R5] ;  /* 0x0000000005090984 */ /* 0x000ea40000000800 */
[----:B--2---:R-:W-:-:S05]  /*05f0*/  @P0 IADD3 R10, PT, PT, R6, R9, RZ ;  /* 0x00000009060a0210 */ /* 0x004fca0007ffe0ff */
[----:B------:R1:W-:Y:S01]  /*0600*/  @P0 STS [R5], R10 ;  /* 0x0000000a05000388 */ /* 0x0003e20000000800 */
[----:B------:R-:W-:-:S13]  /*0610*/  ISETP.NE.AND P0, PT, R8, RZ, PT ;  /* 0x000000ff0800720c */ /* 0x000fda0003f05270 */
[----:B-1----:R-:W-:Y:S05]  /*0620*/  @P0 BRA `(.L_x_11) ;  /* 0xfffffffc00c80947 */ /* 0x002fea000383ffff */
.L_x_0:
[----:B------:R-:W1:Y:S01]  /*0630*/  LDS R5, [R5] ;  /* 0x0000000005057984 */ /* 0x000e620000000800 */
[----:B0-----:R-:W0:Y:S02]  /*0640*/  LDC.64 R2, c[0x0][0x388] ;  /* 0x0000e200ff027b82 */ /* 0x001e240000000a00 */
[----:B0-----:R-:W-:-:S05]  /*0650*/  IMAD.WIDE R2, R0, 0x4, R2 ;  /* 0x0000000400027825 */ /* 0x001fca00078e0202 */
[----:B-1----:R-:W-:Y:S01]  /*0660*/  STG.E desc[UR6][R2.64], R5 ;  /* 0x0000000502007986 */ /* 0x002fe2000c101906 */
[----:B------:R-:W-:Y:S05]  /*0670*/  EXIT ;  /* 0x000000000000794d */ /* 0x000fea0003800000 */
.L_x_12:
[----:B------:R-:W-:-:S00]  /*0680*/  BRA `(.L_x_12) ;  /* 0xfffffffc00fc7947 */ /* 0x000fc0000383ffff */
[----:B------:R-:W-:-:S00]  /*0690*/  NOP ;  /* 0x0000000000007918 */ /* 0x000fc00000000000 */
        /* <DEDUP_REMOVED lines=14> */
.L_x_13:


//--------------------- .nv.shared._Z9prefixsumPiS_ --------------------------
	.section	.nv.shared._Z9prefixsumPiS_,"aw",@nobits
	.sectionflags	@""
	.align	4
.nv.shared._Z9prefixsumPiS_:
	.zero		41024


//--------------------- .nv.shared.reserved.0     --------------------------
	.section	.nv.shared.reserved.0,"aw",@nobits
	.weak		__nv_reservedSMEM_offset_0_alias
	.size		__nv_reservedSMEM_offset_0_alias, 0, 64
	.other		__nv_reservedSMEM_offset_0_alias,@"STO_CUDA_RESERVED_SHARED STV_DEFAULT"
__nv_reservedSMEM_offset_0_alias:
	.zero		0
	.zero		64


//--------------------- .nv.constant0._Z9prefixsumPiS_ --------------------------
	.section	.nv.constant0._Z9prefixsumPiS_,"a",@progbits
	.sectionflags	@""
	.align	4
.nv.constant0._Z9prefixsumPiS_:
	.zero		912


//--------------------- SYMBOLS --------------------------

	.type		.nv.reservedSmem.offset0,@object
	.size		.nv.reservedSmem.offset0,0x4
	.type		.nv.reservedSmem.cap,@object
	.size		.nv.reservedSmem.cap,0x4
